	.headerflags	@"EF_CUDA_TEXMODE_UNIFIED EF_CUDA_64BIT_ADDRESS EF_CUDA_ACCELERATORS EF_CUDA_SM90 EF_CUDA_VIRTUAL_SM(EF_CUDA_SM90)"
	.elftype	@"ET_EXEC"


//--------------------- .nv.info                  --------------------------
	.section	.nv.info,"",@"SHT_CUDA_INFO"
	.align	4


	//----- nvinfo : EIATTR_REGCOUNT
	.align		4
        /*0000*/ 	.byte	0x04, 0x2f
        /*0002*/ 	.short	(.L_1 - .L_0)
	.align		4
.L_0:
        /*0004*/ 	.word	index@(triton_poi_fused_convolution_23)
        /*0008*/ 	.word	0x00000012


	//----- nvinfo : EIATTR_MIN_STACK_SIZE
	.align		4
.L_1:
        /*000c*/ 	.byte	0x04, 0x12
        /*000e*/ 	.short	(.L_3 - .L_2)
	.align		4
.L_2:
        /*0010*/ 	.word	index@(triton_poi_fused_convolution_23)
        /*0014*/ 	.word	0x00000000


	//----- nvinfo : EIATTR_FRAME_SIZE
	.align		4
.L_3:
        /*0018*/ 	.byte	0x04, 0x11
        /*001a*/ 	.short	(.L_5 - .L_4)
	.align		4
.L_4:
        /*001c*/ 	.word	index@(triton_poi_fused_convolution_23)
        /*0020*/ 	.word	0x00000000


	//----- nvinfo : EIATTR_MIN_STACK_SIZE
	.align		4
.L_5:
        /*0024*/ 	.byte	0x04, 0x12
        /*0026*/ 	.short	(.L_7 - .L_6)
	.align		4
.L_6:
        /*0028*/ 	.word	index@(triton_poi_fused_convolution_23)
        /*002c*/ 	.word	0x00000000
.L_7:


//--------------------- .nv.info.triton_poi_fused_convolution_23 --------------------------
	.section	.nv.info.triton_poi_fused_convolution_23,"",@"SHT_CUDA_INFO"
	.sectionflags	@""
	.align	4


	//----- nvinfo : EIATTR_CUDA_API_VERSION
	.align		4
        /*0000*/ 	.byte	0x04, 0x37
        /*0002*/ 	.short	(.L_9 - .L_8)
.L_8:
        /*0004*/ 	.word	0x0000007c


	//----- nvinfo : EIATTR_KPARAM_INFO
	.align		4
.L_9:
        /*0008*/ 	.byte	0x04, 0x17
        /*000a*/ 	.short	(.L_11 - .L_10)
.L_10:
        /*000c*/ 	.word	0x00000000
        /*0010*/ 	.short	0x0002
        /*0012*/ 	.short	0x0010
        /*0014*/ 	.byte	0x00, 0xf0, 0x11, 0x00


	//----- nvinfo : EIATTR_KPARAM_INFO
	.align		4
.L_11:
        /*0018*/ 	.byte	0x04, 0x17
        /*001a*/ 	.short	(.L_13 - .L_12)
.L_12:
        /*001c*/ 	.word	0x00000000
        /*0020*/ 	.short	0x0001
        /*0022*/ 	.short	0x0008
        /*0024*/ 	.byte	0x00, 0xf4, 0x21, 0x00


	//----- nvinfo : EIATTR_KPARAM_INFO
	.align		4
.L_13:
        /*0028*/ 	.byte	0x04, 0x17
        /*002a*/ 	.short	(.L_15 - .L_14)
.L_14:
        /*002c*/ 	.word	0x00000000
        /*0030*/ 	.short	0x0000
        /*0032*/ 	.short	0x0000
        /*0034*/ 	.byte	0x00, 0xf4, 0x21, 0x00


	//----- nvinfo : EIATTR_SPARSE_MMA_MASK
	.align		4
.L_15:
        /*0038*/ 	.byte	0x03, 0x50
        /*003a*/ 	.short	0x0000


	//----- nvinfo : EIATTR_MAXREG_COUNT
	.align		4
        /*003c*/ 	.byte	0x03, 0x1b
        /*003e*/ 	.short	0x00ff


	//----- nvinfo : EIATTR_EXIT_INSTR_OFFSETS
	.align		4
        /*0040*/ 	.byte	0x04, 0x1c
        /*0042*/ 	.short	(.L_17 - .L_16)


	//   ....[0]....
.L_16:
        /*0044*/ 	.word	0x000001d0


	//----- nvinfo : EIATTR_REQNTID
	.align		4
.L_17:
        /*0048*/ 	.byte	0x04, 0x10
        /*004a*/ 	.short	(.L_19 - .L_18)
.L_18:
        /*004c*/ 	.word	0x00000080
        /*0050*/ 	.word	0x00000001
        /*0054*/ 	.word	0x00000001


	//----- nvinfo : EIATTR_CBANK_PARAM_SIZE
	.align		4
.L_19:
        /*0058*/ 	.byte	0x03, 0x19
        /*005a*/ 	.short	0x0014


	//----- nvinfo : EIATTR_PARAM_CBANK
	.align		4
        /*005c*/ 	.byte	0x04, 0x0a
        /*005e*/ 	.short	(.L_21 - .L_20)
	.align		4
.L_20:
        /*0060*/ 	.word	index@(.nv.constant0.triton_poi_fused_convolution_23)
        /*0064*/ 	.short	0x0210
        /*0066*/ 	.short	0x0014


	//----- nvinfo : EIATTR_SW_WAR
	.align		4
.L_21:
        /*0068*/ 	.byte	0x04, 0x36
        /*006a*/ 	.short	(.L_23 - .L_22)
.L_22:
        /*006c*/ 	.word	0x00000008
.L_23:


//--------------------- .nv.callgraph             --------------------------
	.section	.nv.callgraph,"",@"SHT_CUDA_CALLGRAPH"
	.align	4
	.sectionentsize	8
	.align		4
        /*0000*/ 	.word	0x00000000
	.align		4
        /*0004*/ 	.word	0xffffffff
	.align		4
        /*0008*/ 	.word	0x00000000
	.align		4
        /*000c*/ 	.word	0xfffffffe
	.align		4
        /*0010*/ 	.word	0x00000000
	.align		4
        /*0014*/ 	.word	0xfffffffd
	.align		4
        /*0018*/ 	.word	0x00000000
	.align		4
        /*001c*/ 	.word	0xfffffffc


//--------------------- .text.triton_poi_fused_convolution_23 --------------------------
	.section	.text.triton_poi_fused_convolution_23,"ax",@progbits
	.align	128
        .global         triton_poi_fused_convolution_23
        .type           triton_poi_fused_convolution_23,@function
        .size           triton_poi_fused_convolution_23,(.L_x_1 - triton_poi_fused_convolution_23)
        .other          triton_poi_fused_convolution_23,@"STO_CUDA_ENTRY STV_DEFAULT"
triton_poi_fused_convolution_23:
.text.triton_poi_fused_convolution_23:
[----:B------:R-:W-:Y:S01]  /*0000*/  LDC R1, c[0x0][0x28] ;  /* 0x00000a00ff017b82 */ /* 0x000fe20000000800 */
[----:B------:R-:W1:Y:S07]  /*0010*/  S2R R0, SR_TID.X ;  /* 0x0000000000007919 */ /* 0x000e6e0000002100 */
[----:B------:R-:W2:Y:S01]  /*0020*/  LDC.64 R4, c[0x0][0x218] ;  /* 0x00008600ff047b82 */ /* 0x000ea20000000a00 */
[----:B------:R-:W-:Y:S01]  /*0030*/  ULDC.64 UR4, c[0x0][0x208] ;  /* 0x0000820000047ab9 */ /* 0x000fe20000000a00 */
[----:B------:R-:W3:Y:S06]  /*0040*/  S2R R7, SR_CTAID.X ;  /* 0x0000000000077919 */ /* 0x000eec0000002500 */
[----:B------:R-:W4:Y:S01]  /*0050*/  LDC.64 R2, c[0x0][0x210] ;  /* 0x00008400ff027b82 */ /* 0x000f220000000a00 */
[----:B-1----:R-:W-:-:S04]  /*0060*/  SHF.L.U32 R0, R0, 0x2, RZ ;  /* 0x0000000200007819 */ /* 0x002fc800000006ff */
[----:B------:R-:W-:Y:S02]  /*0070*/  LOP3.LUT R0, R0, 0x1fc, RZ, 0xc0, !PT ;  /* 0x000001fc00007812 */ /* 0x000fe400078ec0ff */
[----:B---3--:R-:W-:Y:S02]  /*0080*/  SHF.R.S32.HI R6, RZ, 0x15, R7 ;  /* 0x00000015ff067819 */ /* 0x008fe40000011407 */
[----:B------:R-:W-:Y:S02]  /*0090*/  LEA R7, R7, R0, 0xa ;  /* 0x0000000007077211 */ /* 0x000fe400078e50ff */
[----:B------:R-:W-:-:S03]  /*00a0*/  SGXT R0, R6, 0x1 ;  /* 0x000000010600781a */ /* 0x000fc60000000200 */
[----:B----4-:R-:W-:Y:S01]  /*00b0*/  IMAD.WIDE R2, R7, 0x4, R2 ;  /* 0x0000000407027825 */ /* 0x010fe200078e0202 */
[----:B------:R-:W-:-:S04]  /*00c0*/  LEA.HI R0, R0, R7, RZ, 0x9 ;  /* 0x0000000700007211 */ /* 0x000fc800078f48ff */
[----:B------:R-:W-:Y:S01]  /*00d0*/  LOP3.LUT R0, R0, 0xfffffe00, RZ, 0xc0, !PT ;  /* 0xfffffe0000007812 */ /* 0x000fe200078ec0ff */
[----:B------:R-:W3:Y:S03]  /*00e0*/  LDG.E.128 R12, desc[UR4][R2.64+0x800] ;  /* 0x00080004020c7981 */ /* 0x000ee6000c1e1d00 */
[----:B------:R-:W-:-:S05]  /*00f0*/  IADD3 R9, R7, -R0, RZ ;  /* 0x8000000007097210 */ /* 0x000fca0007ffe0ff */
[----:B--2---:R-:W-:Y:S02]  /*0100*/  IMAD.WIDE R4, R9, 0x4, R4 ;  /* 0x0000000409047825 */ /* 0x004fe400078e0204 */
[----:B------:R-:W2:Y:S04]  /*0110*/  LDG.E.128 R8, desc[UR4][R2.64] ;  /* 0x0000000402087981 */ /* 0x000ea8000c1e1d00 */
[----:B------:R-:W2:Y:S02]  /*0120*/  LDG.E.EL.128 R4, desc[UR4][R4.64] ;  /* 0x0000000404047981 */ /* 0x000ea4000c2e1d00 */
[--C-:B--2---:R-:W-:Y:S01]  /*0130*/  FADD R8, R8, R4.reuse ;  /* 0x0000000408087221 */ /* 0x104fe20000000000 */
[----:B---3--:R-:W-:Y:S01]  /*0140*/  FADD R12, R12, R4 ;  /* 0x000000040c0c7221 */ /* 0x008fe20000000000 */
[--C-:B------:R-:W-:Y:S01]  /*0150*/  FADD R9, R9, R5.reuse ;  /* 0x0000000509097221 */ /* 0x100fe20000000000 */
[----:B------:R-:W-:Y:S01]  /*0160*/  FADD R13, R13, R5 ;  /* 0x000000050d0d7221 */ /* 0x000fe20000000000 */
[--C-:B------:R-:W-:Y:S01]  /*0170*/  FADD R10, R10, R6.reuse ;  /* 0x000000060a0a7221 */ /* 0x100fe20000000000 */
[----:B------:R-:W-:Y:S01]  /*0180*/  FADD R14, R14, R6 ;  /* 0x000000060e0e7221 */ /* 0x000fe20000000000 */
[--C-:B------:R-:W-:Y:S01]  /*0190*/  FADD R11, R11, R7.reuse ;  /* 0x000000070b0b7221 */ /* 0x100fe20000000000 */
[----:B------:R-:W-:-:S04]  /*01a0*/  FADD R15, R15, R7 ;  /* 0x000000070f0f7221 */ /* 0x000fc80000000000 */
[----:B------:R-:W-:Y:S04]  /*01b0*/  STG.E.128 desc[UR4][R2.64], R8 ;  /* 0x0000000802007986 */ /* 0x000fe8000c101d04 */
[----:B------:R-:W-:Y:S01]  /*01c0*/  STG.E.128 desc[UR4][R2.64+0x800], R12 ;  /* 0x0008000c02007986 */ /* 0x000fe2000c101d04 */
[----:B------:R-:W-:Y:S05]  /*01d0*/  EXIT ;  /* 0x000000000000794d */ /* 0x000fea0003800000 */
.L_x_0:
[----:B------:R-:W-:-:S00]  /*01e0*/  BRA `(.L_x_0) ;  /* 0xfffffffc00fc7947 */ /* 0x000fc0000383ffff */
[----:B------:R-:W-:-:S00]  /*01f0*/  NOP ;  /* 0x0000000000007918 */ /* 0x000fc00000000000 */
        /* <DEDUP_REMOVED lines=8> */
.L_x_1:


//--------------------- .nv.constant0.triton_poi_fused_convolution_23 --------------------------
	.section	.nv.constant0.triton_poi_fused_convolution_23,"a",@progbits
	.sectionflags	@""
	.align	4
.nv.constant0.triton_poi_fused_convolution_23:
	.zero		548
